//
// Generated by NVIDIA NVVM Compiler
//
// Compiler Build ID: CL-36424714
// Cuda compilation tools, release 13.0, V13.0.88
// Based on NVVM 20.0.0
//

.version 9.0
.target sm_100
.address_size 64

	// .globl	_Z6getBitPiS_S_S_i

.visible .entry _Z6getBitPiS_S_S_i(
	.param .u64 .ptr .align 1 _Z6getBitPiS_S_S_i_param_0,
	.param .u64 .ptr .align 1 _Z6getBitPiS_S_S_i_param_1,
	.param .u64 .ptr .align 1 _Z6getBitPiS_S_S_i_param_2,
	.param .u64 .ptr .align 1 _Z6getBitPiS_S_S_i_param_3,
	.param .u32 _Z6getBitPiS_S_S_i_param_4
)
{
	.reg .pred 	%p<2>;
	.reg .b32 	%r<10>;
	.reg .b64 	%rd<17>;

	ld.param.u64 	%rd4, [_Z6getBitPiS_S_S_i_param_0];
	ld.param.u64 	%rd5, [_Z6getBitPiS_S_S_i_param_1];
	ld.param.u64 	%rd6, [_Z6getBitPiS_S_S_i_param_2];
	ld.param.u64 	%rd3, [_Z6getBitPiS_S_S_i_param_3];
	ld.param.u32 	%r2, [_Z6getBitPiS_S_S_i_param_4];
	cvta.to.global.u64 	%rd1, %rd6;
	cvta.to.global.u64 	%rd2, %rd5;
	cvta.to.global.u64 	%rd7, %rd4;
	mov.u32 	%r1, %tid.x;
	mul.wide.u32 	%rd8, %r1, 4;
	add.s64 	%rd9, %rd7, %rd8;
	ld.global.u32 	%r3, [%rd9];
	and.b32  	%r4, %r3, %r2;
	setp.ne.s32 	%p1, %r4, %r2;
	@%p1 bra 	$L__BB0_2;
	add.s64 	%rd15, %rd2, %rd8;
	mov.b32 	%r8, 0;
	st.global.u32 	[%rd15], %r8;
	add.s64 	%rd16, %rd1, %rd8;
	mov.b32 	%r9, 1;
	st.global.u32 	[%rd16], %r9;
	bra.uni 	$L__BB0_3;
$L__BB0_2:
	cvta.to.global.u64 	%rd10, %rd3;
	add.s64 	%rd12, %rd2, %rd8;
	mov.b32 	%r5, 1;
	st.global.u32 	[%rd12], %r5;
	add.s64 	%rd13, %rd1, %rd8;
	mov.b32 	%r6, 0;
	st.global.u32 	[%rd13], %r6;
	atom.global.add.u32 	%r7, [%rd10], 1;
$L__BB0_3:
	ret;

}
	// .globl	_Z13blelloch_scanPii
.visible .entry _Z13blelloch_scanPii(
	.param .u64 .ptr .align 1 _Z13blelloch_scanPii_param_0,
	.param .u32 _Z13blelloch_scanPii_param_1
)
{
	.reg .pred 	%p<8>;
	.reg .b32 	%r<34>;
	.reg .b32 	%f<4>;
	.reg .b64 	%rd<13>;

	ld.param.u64 	%rd2, [_Z13blelloch_scanPii_param_0];
	ld.param.u32 	%r14, [_Z13blelloch_scanPii_param_1];
	cvta.to.global.u64 	%rd1, %rd2;
	mov.u32 	%r1, %tid.x;
	shr.s32 	%r29, %r14, 1;
	setp.lt.s32 	%p1, %r29, 1;
	mov.b32 	%r31, 1;
	@%p1 bra 	$L__BB1_5;
	shl.b32 	%r17, %r1, 1;
	or.b32  	%r3, %r17, 1;
	mov.b32 	%r31, 1;
$L__BB1_2:
	bar.sync 	0;
	setp.ge.s32 	%p2, %r1, %r29;
	@%p2 bra 	$L__BB1_4;
	mul.lo.s32 	%r18, %r31, %r3;
	mul.wide.s32 	%rd3, %r18, 4;
	add.s64 	%rd4, %rd1, %rd3;
	ld.global.u32 	%r19, [%rd4+-4];
	mul.wide.s32 	%rd5, %r31, 4;
	add.s64 	%rd6, %rd4, %rd5;
	ld.global.u32 	%r20, [%rd6+-4];
	add.s32 	%r21, %r20, %r19;
	st.global.u32 	[%rd6+-4], %r21;
$L__BB1_4:
	shl.b32 	%r31, %r31, 1;
	shr.u32 	%r7, %r29, 1;
	setp.gt.u32 	%p3, %r29, 1;
	mov.u32 	%r29, %r7;
	@%p3 bra 	$L__BB1_2;
$L__BB1_5:
	setp.ne.s32 	%p4, %r1, 0;
	@%p4 bra 	$L__BB1_7;
	mul.wide.s32 	%rd7, %r14, 4;
	add.s64 	%rd8, %rd1, %rd7;
	mov.b32 	%r22, 0;
	st.global.u32 	[%rd8+-4], %r22;
$L__BB1_7:
	setp.lt.s32 	%p5, %r14, 2;
	@%p5 bra 	$L__BB1_12;
	shl.b32 	%r24, %r1, 1;
	or.b32  	%r9, %r24, 1;
	mov.b32 	%r32, 1;
$L__BB1_9:
	shr.u32 	%r31, %r31, 1;
	bar.sync 	0;
	setp.ge.u32 	%p6, %r1, %r32;
	@%p6 bra 	$L__BB1_11;
	mul.lo.s32 	%r25, %r31, %r9;
	mul.wide.u32 	%rd9, %r25, 4;
	add.s64 	%rd10, %rd1, %rd9;
	ld.global.u32 	%r26, [%rd10+-4];
	cvt.rn.f32.s32 	%f1, %r26;
	mul.wide.u32 	%rd11, %r31, 4;
	add.s64 	%rd12, %rd10, %rd11;
	ld.global.u32 	%r27, [%rd12+-4];
	st.global.u32 	[%rd10+-4], %r27;
	cvt.rn.f32.s32 	%f2, %r27;
	add.f32 	%f3, %f1, %f2;
	cvt.rzi.s32.f32 	%r28, %f3;
	st.global.u32 	[%rd12+-4], %r28;
$L__BB1_11:
	shl.b32 	%r32, %r32, 1;
	setp.lt.s32 	%p7, %r32, %r14;
	@%p7 bra 	$L__BB1_9;
$L__BB1_12:
	ret;

}
	// .globl	_Z10sort_arrayPiS_S_S_S_S_
.visible .entry _Z10sort_arrayPiS_S_S_S_S_(
	.param .u64 .ptr .align 1 _Z10sort_arrayPiS_S_S_S_S__param_0,
	.param .u64 .ptr .align 1 _Z10sort_arrayPiS_S_S_S_S__param_1,
	.param .u64 .ptr .align 1 _Z10sort_arrayPiS_S_S_S_S__param_2,
	.param .u64 .ptr .align 1 _Z10sort_arrayPiS_S_S_S_S__param_3,
	.param .u64 .ptr .align 1 _Z10sort_arrayPiS_S_S_S_S__param_4,
	.param .u64 .ptr .align 1 _Z10sort_arrayPiS_S_S_S_S__param_5
)
{
	.reg .pred 	%p<2>;
	.reg .b32 	%r<10>;
	.reg .b64 	%rd<23>;

	ld.param.u64 	%rd1, [_Z10sort_arrayPiS_S_S_S_S__param_0];
	ld.param.u64 	%rd2, [_Z10sort_arrayPiS_S_S_S_S__param_1];
	ld.param.u64 	%rd6, [_Z10sort_arrayPiS_S_S_S_S__param_2];
	ld.param.u64 	%rd3, [_Z10sort_arrayPiS_S_S_S_S__param_3];
	ld.param.u64 	%rd4, [_Z10sort_arrayPiS_S_S_S_S__param_4];
	ld.param.u64 	%rd5, [_Z10sort_arrayPiS_S_S_S_S__param_5];
	cvta.to.global.u64 	%rd7, %rd6;
	mov.u32 	%r1, %tid.x;
	mul.wide.u32 	%rd8, %r1, 4;
	add.s64 	%rd9, %rd7, %rd8;
	ld.global.u32 	%r5, [%rd9];
	setp.ne.s32 	%p1, %r5, 1;
	@%p1 bra 	$L__BB2_2;
	cvta.to.global.u64 	%rd14, %rd3;
	add.s64 	%rd16, %rd14, %rd8;
	ld.global.u32 	%r9, [%rd16];
	bra.uni 	$L__BB2_3;
$L__BB2_2:
	cvta.to.global.u64 	%rd10, %rd4;
	cvta.to.global.u64 	%rd11, %rd5;
	add.s64 	%rd13, %rd10, %rd8;
	ld.global.u32 	%r6, [%rd13];
	ld.global.u32 	%r7, [%rd11];
	add.s32 	%r9, %r7, %r6;
$L__BB2_3:
	cvta.to.global.u64 	%rd17, %rd1;
	cvta.to.global.u64 	%rd18, %rd2;
	add.s64 	%rd20, %rd17, %rd8;
	ld.global.u32 	%r8, [%rd20];
	mul.wide.s32 	%rd21, %r9, 4;
	add.s64 	%rd22, %rd18, %rd21;
	st.global.u32 	[%rd22], %r8;
	ret;

}


// ===== COMPILED SASS (sm_100) =====

	.target	sm_100

	.elftype	@"ET_EXEC"


//--------------------- .note.nv.tkinfo           --------------------------
	.section	.note.nv.tkinfo,"",@"SHT_NOTE"
	.sectionflags	@"SHF_NOTE_NV_TKINFO"
	.tkinfo
        /*0018*/ 	.word	0x00000002
        /*0030*/ 	.string	""
        /*0030*/ 	.string	"ptxas"
        /*0030*/ 	.string	"Cuda compilation tools, release 13.0, V13.0.88"
        /*0030*/ 	.string	"Build cuda_13.0.r13.0/compiler.36424714_0"
        /*0030*/ 	.string	"-arch sm_100 -m 64 "



//--------------------- .note.nv.cuinfo           --------------------------
	.section	.note.nv.cuinfo,"",@"SHT_NOTE"
	.sectionflags	@"SHF_NOTE_NV_CUINFO"
        /*0018*/ 	.short	0x0002
        /*001a*/ 	.short	0x0064
        /*001c*/ 	.short	0x0082
	.zero		2


//--------------------- .nv.info                  --------------------------
	.section	.nv.info,"",@"SHT_CUDA_INFO"
	.align	4


	//----- nvinfo : EIATTR_REGCOUNT
	.align		4
        /*0000*/ 	.byte	0x04, 0x2f
        /*0002*/ 	.short	(.L_1 - .L_0)
	.align		4
.L_0:
        /*0004*/ 	.word	index@(_Z6getBitPiS_S_S_i)
        /*0008*/ 	.word	0x00000010


	//----- nvinfo : EIATTR_FRAME_SIZE
	.align		4
.L_1:
        /*000c*/ 	.byte	0x04, 0x11
        /*000e*/ 	.short	(.L_3 - .L_2)
	.align		4
.L_2:
        /*0010*/ 	.word	index@(_Z6getBitPiS_S_S_i)
        /*0014*/ 	.word	0x00000000


	//----- nvinfo : EIATTR_REGCOUNT
	.align		4
.L_3:
        /*0018*/ 	.byte	0x04, 0x2f
        /*001a*/ 	.short	(.L_5 - .L_4)
	.align		4
.L_4:
        /*001c*/ 	.word	index@(_Z13blelloch_scanPii)
        /*0020*/ 	.word	0x00000010


	//----- nvinfo : EIATTR_FRAME_SIZE
	.align		4
.L_5:
        /*0024*/ 	.byte	0x04, 0x11
        /*0026*/ 	.short	(.L_7 - .L_6)
	.align		4
.L_6:
        /*0028*/ 	.word	index@(_Z13blelloch_scanPii)
        /*002c*/ 	.word	0x00000000


	//----- nvinfo : EIATTR_REGCOUNT
	.align		4
.L_7:
        /*0030*/ 	.byte	0x04, 0x2f
        /*0032*/ 	.short	(.L_9 - .L_8)
	.align		4
.L_8:
        /*0034*/ 	.word	index@(_Z10sort_arrayPiS_S_S_S_S_)
        /*0038*/ 	.word	0x00000012


	//----- nvinfo : EIATTR_FRAME_SIZE
	.align		4
.L_9:
        /*003c*/ 	.byte	0x04, 0x11
        /*003e*/ 	.short	(.L_11 - .L_10)
	.align		4
.L_10:
        /*0040*/ 	.word	index@(_Z10sort_arrayPiS_S_S_S_S_)
        /*0044*/ 	.word	0x00000000


	//----- nvinfo : EIATTR_MIN_STACK_SIZE
	.align		4
.L_11:
        /*0048*/ 	.byte	0x04, 0x12
        /*004a*/ 	.short	(.L_13 - .L_12)
	.align		4
.L_12:
        /*004c*/ 	.word	index@(_Z10sort_arrayPiS_S_S_S_S_)
        /*0050*/ 	.word	0x00000000


	//----- nvinfo : EIATTR_MIN_STACK_SIZE
	.align		4
.L_13:
        /*0054*/ 	.byte	0x04, 0x12
        /*0056*/ 	.short	(.L_15 - .L_14)
	.align		4
.L_14:
        /*0058*/ 	.word	index@(_Z13blelloch_scanPii)
        /*005c*/ 	.word	0x00000000


	//----- nvinfo : EIATTR_MIN_STACK_SIZE
	.align		4
.L_15:
        /*0060*/ 	.byte	0x04, 0x12
        /*0062*/ 	.short	(.L_17 - .L_16)
	.align		4
.L_16:
        /*0064*/ 	.word	index@(_Z6getBitPiS_S_S_i)
        /*0068*/ 	.word	0x00000000
.L_17:


//--------------------- .nv.compat                --------------------------
	.section	.nv.compat,"",@"SHT_CUDA_COMPAT_INFO"
	.align	4
        /*0000*/ 	.byte	0x02, 0x09, 0x00, 0x00, 0x02, 0x02, 0x01, 0x00, 0x02, 0x05, 0x05, 0x00, 0x03, 0x07, 0x01, 0x01
        /*0010*/ 	.byte	0x02, 0x03, 0x00, 0x00, 0x02, 0x06, 0x01, 0x00, 0x04, 0x0b, 0x08, 0x00, 0x09, 0x00, 0x00, 0x00
        /*0020*/ 	.byte	0x00, 0x00, 0x00, 0x00


//--------------------- .nv.info._Z10sort_arrayPiS_S_S_S_S_ --------------------------
	.section	.nv.info._Z10sort_arrayPiS_S_S_S_S_,"",@"SHT_CUDA_INFO"
	.sectionflags	@""
	.align	4


	//----- nvinfo : EIATTR_CUDA_API_VERSION
	.align		4
        /*0000*/ 	.byte	0x04, 0x37
        /*0002*/ 	.short	(.L_19 - .L_18)
.L_18:
        /*0004*/ 	.word	0x00000082


	//----- nvinfo : EIATTR_KPARAM_INFO
	.align		4
.L_19:
        /*0008*/ 	.byte	0x04, 0x17
        /*000a*/ 	.short	(.L_21 - .L_20)
.L_20:
        /*000c*/ 	.word	0x00000000
        /*0010*/ 	.short	0x0005
        /*0012*/ 	.short	0x0028
        /*0014*/ 	.byte	0x00, 0xf5, 0x21, 0x00


	//----- nvinfo : EIATTR_KPARAM_INFO
	.align		4
.L_21:
        /*0018*/ 	.byte	0x04, 0x17
        /*001a*/ 	.short	(.L_23 - .L_22)
.L_22:
        /*001c*/ 	.word	0x00000000
        /*0020*/ 	.short	0x0004
        /*0022*/ 	.short	0x0020
        /*0024*/ 	.byte	0x00, 0xf5, 0x21, 0x00


	//----- nvinfo : EIATTR_KPARAM_INFO
	.align		4
.L_23:
        /*0028*/ 	.byte	0x04, 0x17
        /*002a*/ 	.short	(.L_25 - .L_24)
.L_24:
        /*002c*/ 	.word	0x00000000
        /*0030*/ 	.short	0x0003
        /*0032*/ 	.short	0x0018
        /*0034*/ 	.byte	0x00, 0xf5, 0x21, 0x00


	//----- nvinfo : EIATTR_KPARAM_INFO
	.align		4
.L_25:
        /*0038*/ 	.byte	0x04, 0x17
        /*003a*/ 	.short	(.L_27 - .L_26)
.L_26:
        /*003c*/ 	.word	0x00000000
        /*0040*/ 	.short	0x0002
        /*0042*/ 	.short	0x0010
        /*0044*/ 	.byte	0x00, 0xf5, 0x21, 0x00


	//----- nvinfo : EIATTR_KPARAM_INFO
	.align		4
.L_27:
        /*0048*/ 	.byte	0x04, 0x17
        /*004a*/ 	.short	(.L_29 - .L_28)
.L_28:
        /*004c*/ 	.word	0x00000000
        /*0050*/ 	.short	0x0001
        /*0052*/ 	.short	0x0008
        /*0054*/ 	.byte	0x00, 0xf5, 0x21, 0x00


	//----- nvinfo : EIATTR_KPARAM_INFO
	.align		4
.L_29:
        /*0058*/ 	.byte	0x04, 0x17
        /*005a*/ 	.short	(.L_31 - .L_30)
.L_30:
        /*005c*/ 	.word	0x00000000
        /*0060*/ 	.short	0x0000
        /*0062*/ 	.short	0x0000
        /*0064*/ 	.byte	0x00, 0xf5, 0x21, 0x00


	//----- nvinfo : EIATTR_SPARSE_MMA_MASK
	.align		4
.L_31:
        /*0068*/ 	.byte	0x03, 0x50
        /*006a*/ 	.short	0x0000


	//----- nvinfo : EIATTR_MAXREG_COUNT
	.align		4
        /*006c*/ 	.byte	0x03, 0x1b
        /*006e*/ 	.short	0x00ff


	//----- nvinfo : EIATTR_MERCURY_ISA_VERSION
	.align		4
        /*0070*/ 	.byte	0x03, 0x5f
        /*0072*/ 	.short	0x0101


	//----- nvinfo : EIATTR_VRC_CTA_INIT_COUNT
	.align		4
        /*0074*/ 	.byte	0x02, 0x4a
	.zero		1
	.zero		1


	//----- nvinfo : EIATTR_EXIT_INSTR_OFFSETS
	.align		4
        /*0078*/ 	.byte	0x04, 0x1c
        /*007a*/ 	.short	(.L_33 - .L_32)


	//   ....[0]....
.L_32:
        /*007c*/ 	.word	0x00000160


	//----- nvinfo : EIATTR_CBANK_PARAM_SIZE
	.align		4
.L_33:
        /*0080*/ 	.byte	0x03, 0x19
        /*0082*/ 	.short	0x0030


	//----- nvinfo : EIATTR_PARAM_CBANK
	.align		4
        /*0084*/ 	.byte	0x04, 0x0a
        /*0086*/ 	.short	(.L_35 - .L_34)
	.align		4
.L_34:
        /*0088*/ 	.word	index@(.nv.constant0._Z10sort_arrayPiS_S_S_S_S_)
        /*008c*/ 	.short	0x0380
        /*008e*/ 	.short	0x0030


	//----- nvinfo : EIATTR_SW_WAR
	.align		4
.L_35:
        /*0090*/ 	.byte	0x04, 0x36
        /*0092*/ 	.short	(.L_37 - .L_36)
.L_36:
        /*0094*/ 	.word	0x00000008
.L_37:


//--------------------- .nv.info._Z13blelloch_scanPii --------------------------
	.section	.nv.info._Z13blelloch_scanPii,"",@"SHT_CUDA_INFO"
	.sectionflags	@""
	.align	4


	//----- nvinfo : EIATTR_CUDA_API_VERSION
	.align		4
        /*0000*/ 	.byte	0x04, 0x37
        /*0002*/ 	.short	(.L_39 - .L_38)
.L_38:
        /*0004*/ 	.word	0x00000082


	//----- nvinfo : EIATTR_KPARAM_INFO
	.align		4
.L_39:
        /*0008*/ 	.byte	0x04, 0x17
        /*000a*/ 	.short	(.L_41 - .L_40)
.L_40:
        /*000c*/ 	.word	0x00000000
        /*0010*/ 	.short	0x0001
        /*0012*/ 	.short	0x0008
        /*0014*/ 	.byte	0x00, 0xf0, 0x11, 0x00


	//----- nvinfo : EIATTR_KPARAM_INFO
	.align		4
.L_41:
        /*0018*/ 	.byte	0x04, 0x17
        /*001a*/ 	.short	(.L_43 - .L_42)
.L_42:
        /*001c*/ 	.word	0x00000000
        /*0020*/ 	.short	0x0000
        /*0022*/ 	.short	0x0000
        /*0024*/ 	.byte	0x00, 0xf5, 0x21, 0x00


	//----- nvinfo : EIATTR_SPARSE_MMA_MASK
	.align		4
.L_43:
        /*0028*/ 	.byte	0x03, 0x50
        /*002a*/ 	.short	0x0000


	//----- nvinfo : EIATTR_MAXREG_COUNT
	.align		4
        /*002c*/ 	.byte	0x03, 0x1b
        /*002e*/ 	.short	0x00ff


	//----- nvinfo : EIATTR_NUM_BARRIERS
	.align		4
        /*0030*/ 	.byte	0x02, 0x4c
        /*0032*/ 	.byte	0x01
	.zero		1


	//----- nvinfo : EIATTR_MERCURY_ISA_VERSION
	.align		4
        /*0034*/ 	.byte	0x03, 0x5f
        /*0036*/ 	.short	0x0101


	//----- nvinfo : EIATTR_VRC_CTA_INIT_COUNT
	.align		4
        /*0038*/ 	.byte	0x02, 0x4a
	.zero		1
	.zero		1


	//----- nvinfo : EIATTR_EXIT_INSTR_OFFSETS
	.align		4
        /*003c*/ 	.byte	0x04, 0x1c
        /*003e*/ 	.short	(.L_45 - .L_44)


	//   ....[0]....
.L_44:
        /*0040*/ 	.word	0x00000220


	//   ....[1]....
        /*0044*/ 	.word	0x000003b0


	//----- nvinfo : EIATTR_CRS_STACK_SIZE
	.align		4
.L_45:
        /*0048*/ 	.byte	0x04, 0x1e
        /*004a*/ 	.short	(.L_47 - .L_46)
.L_46:
        /*004c*/ 	.word	0x00000000


	//----- nvinfo : EIATTR_CBANK_PARAM_SIZE
	.align		4
.L_47:
        /*0050*/ 	.byte	0x03, 0x19
        /*0052*/ 	.short	0x000c


	//----- nvinfo : EIATTR_PARAM_CBANK
	.align		4
        /*0054*/ 	.byte	0x04, 0x0a
        /*0056*/ 	.short	(.L_49 - .L_48)
	.align		4
.L_48:
        /*0058*/ 	.word	index@(.nv.constant0._Z13blelloch_scanPii)
        /*005c*/ 	.short	0x0380
        /*005e*/ 	.short	0x000c


	//----- nvinfo : EIATTR_SW_WAR
	.align		4
.L_49:
        /*0060*/ 	.byte	0x04, 0x36
        /*0062*/ 	.short	(.L_51 - .L_50)
.L_50:
        /*0064*/ 	.word	0x00000008
.L_51:


//--------------------- .nv.info._Z6getBitPiS_S_S_i --------------------------
	.section	.nv.info._Z6getBitPiS_S_S_i,"",@"SHT_CUDA_INFO"
	.sectionflags	@""
	.align	4


	//----- nvinfo : EIATTR_CUDA_API_VERSION
	.align		4
        /*0000*/ 	.byte	0x04, 0x37
        /*0002*/ 	.short	(.L_53 - .L_52)
.L_52:
        /*0004*/ 	.word	0x00000082


	//----- nvinfo : EIATTR_KPARAM_INFO
	.align		4
.L_53:
        /*0008*/ 	.byte	0x04, 0x17
        /*000a*/ 	.short	(.L_55 - .L_54)
.L_54:
        /*000c*/ 	.word	0x00000000
        /*0010*/ 	.short	0x0004
        /*0012*/ 	.short	0x0020
        /*0014*/ 	.byte	0x00, 0xf0, 0x11, 0x00


	//----- nvinfo : EIATTR_KPARAM_INFO
	.align		4
.L_55:
        /*0018*/ 	.byte	0x04, 0x17
        /*001a*/ 	.short	(.L_57 - .L_56)
.L_56:
        /*001c*/ 	.word	0x00000000
        /*0020*/ 	.short	0x0003
        /*0022*/ 	.short	0x0018
        /*0024*/ 	.byte	0x00, 0xf5, 0x21, 0x00


	//----- nvinfo : EIATTR_KPARAM_INFO
	.align		4
.L_57:
        /*0028*/ 	.byte	0x04, 0x17
        /*002a*/ 	.short	(.L_59 - .L_58)
.L_58:
        /*002c*/ 	.word	0x00000000
        /*0030*/ 	.short	0x0002
        /*0032*/ 	.short	0x0010
        /*0034*/ 	.byte	0x00, 0xf5, 0x21, 0x00


	//----- nvinfo : EIATTR_KPARAM_INFO
	.align		4
.L_59:
        /*0038*/ 	.byte	0x04, 0x17
        /*003a*/ 	.short	(.L_61 - .L_60)
.L_60:
        /*003c*/ 	.word	0x00000000
        /*0040*/ 	.short	0x0001
        /*0042*/ 	.short	0x0008
        /*0044*/ 	.byte	0x00, 0xf5, 0x21, 0x00


	//----- nvinfo : EIATTR_KPARAM_INFO
	.align		4
.L_61:
        /*0048*/ 	.byte	0x04, 0x17
        /*004a*/ 	.short	(.L_63 - .L_62)
.L_62:
        /*004c*/ 	.word	0x00000000
        /*0050*/ 	.short	0x0000
        /*0052*/ 	.short	0x0000
        /*0054*/ 	.byte	0x00, 0xf5, 0x21, 0x00


	//----- nvinfo : EIATTR_SPARSE_MMA_MASK
	.align		4
.L_63:
        /*0058*/ 	.byte	0x03, 0x50
        /*005a*/ 	.short	0x0000


	//----- nvinfo : EIATTR_MAXREG_COUNT
	.align		4
        /*005c*/ 	.byte	0x03, 0x1b
        /*005e*/ 	.short	0x00ff


	//----- nvinfo : EIATTR_MERCURY_ISA_VERSION
	.align		4
        /*0060*/ 	.byte	0x03, 0x5f
        /*0062*/ 	.short	0x0101


	//----- nvinfo : EIATTR_INT_WARP_WIDE_INSTR_OFFSETS
	.align		4
        /*0064*/ 	.byte	0x04, 0x31
        /*0066*/ 	.short	(.L_65 - .L_64)


	//   ....[0]....
.L_64:
        /*0068*/ 	.word	0x00000130


	//----- nvinfo : EIATTR_VRC_CTA_INIT_COUNT
	.align		4
.L_65:
        /*006c*/ 	.byte	0x02, 0x4a
	.zero		1
	.zero		1


	//----- nvinfo : EIATTR_EXIT_INSTR_OFFSETS
	.align		4
        /*0070*/ 	.byte	0x04, 0x1c
        /*0072*/ 	.short	(.L_67 - .L_66)


	//   ....[0]....
.L_66:
        /*0074*/ 	.word	0x00000100


	//   ....[1]....
        /*0078*/ 	.word	0x000001f0


	//----- nvinfo : EIATTR_CBANK_PARAM_SIZE
	.align		4
.L_67:
        /*007c*/ 	.byte	0x03, 0x19
        /*007e*/ 	.short	0x0024


	//----- nvinfo : EIATTR_PARAM_CBANK
	.align		4
        /*0080*/ 	.byte	0x04, 0x0a
        /*0082*/ 	.short	(.L_69 - .L_68)
	.align		4
.L_68:
        /*0084*/ 	.word	index@(.nv.constant0._Z6getBitPiS_S_S_i)
        /*0088*/ 	.short	0x0380
        /*008a*/ 	.short	0x0024


	//----- nvinfo : EIATTR_SW_WAR
	.align		4
.L_69:
        /*008c*/ 	.byte	0x04, 0x36
        /*008e*/ 	.short	(.L_71 - .L_70)
.L_70:
        /*0090*/ 	.word	0x00000008
.L_71:


//--------------------- .nv.callgraph             --------------------------
	.section	.nv.callgraph,"",@"SHT_CUDA_CALLGRAPH"
	.align	4
	.sectionentsize	8
	.align		4
        /*0000*/ 	.word	0x00000000
	.align		4
        /*0004*/ 	.word	0xffffffff
	.align		4
        /*0008*/ 	.word	0x00000000
	.align		4
        /*000c*/ 	.word	0xfffffffe
	.align		4
        /*0010*/ 	.word	0x00000000
	.align		4
        /*0014*/ 	.word	0xfffffffd
	.align		4
        /*0018*/ 	.word	0x00000000
	.align		4
        /*001c*/ 	.word	0xfffffffc


//--------------------- .text._Z10sort_arrayPiS_S_S_S_S_ --------------------------
	.section	.text._Z10sort_arrayPiS_S_S_S_S_,"ax",@progbits
	.align	128
        .global         _Z10sort_arrayPiS_S_S_S_S_
        .type           _Z10sort_arrayPiS_S_S_S_S_,@function
        .size           _Z10sort_arrayPiS_S_S_S_S_,(.L_x_10 - _Z10sort_arrayPiS_S_S_S_S_)
        .other          _Z10sort_arrayPiS_S_S_S_S_,@"STO_CUDA_ENTRY STV_DEFAULT"
_Z10sort_arrayPiS_S_S_S_S_:
.text._Z10sort_arrayPiS_S_S_S_S_:
[----:B------:R-:W-:Y:S01]  /*0000*/  LDC R1, c[0x0][0x37c] ;  /* 0x0000df00ff017b82 */ /* 0x000fe20000000800 */
[----:B------:R-:W0:Y:S07]  /*0010*/  S2R R15, SR_TID.X ;  /* 0x00000000000f7919 */ /* 0x000e2e0000002100 */
[----:B------:R-:W0:Y:S01]  /*0020*/  LDC.64 R2, c[0x0][0x390] ;  /* 0x0000e400ff027b82 */ /* 0x000e220000000a00 */
[----:B------:R-:W1:Y:S07]  /*0030*/  LDCU.64 UR4, c[0x0][0x358] ;  /* 0x00006b00ff0477ac */ /* 0x000e6e0008000a00 */
[----:B------:R-:W2:Y:S01]  /*0040*/  LDC.64 R10, c[0x0][0x380] ;  /* 0x0000e000ff0a7b82 */ /* 0x000ea20000000a00 */
[----:B0-----:R-:W-:-:S06]  /*0050*/  IMAD.WIDE.U32 R2, R15, 0x4, R2 ;  /* 0x000000040f027825 */ /* 0x001fcc00078e0002 */
[----:B-1----:R-:W3:Y:S02]  /*0060*/  LDG.E R2, desc[UR4][R2.64] ;  /* 0x0000000402027981 */ /* 0x002ee4000c1e1900 */
[----:B---3--:R-:W-:-:S13]  /*0070*/  ISETP.NE.AND P0, PT, R2, 0x1, PT ;  /* 0x000000010200780c */ /* 0x008fda0003f05270 */
[----:B------:R-:W0:Y:S08]  /*0080*/  @P0 LDC.64 R6, c[0x0][0x3a0] ;  /* 0x0000e800ff060b82 */ /* 0x000e300000000a00 */
[----:B------:R-:W1:Y:S08]  /*0090*/  @!P0 LDC.64 R4, c[0x0][0x398] ;  /* 0x0000e600ff048b82 */ /* 0x000e700000000a00 */
[----:B------:R-:W3:Y:S01]  /*00a0*/  @P0 LDC.64 R8, c[0x0][0x3a8] ;  /* 0x0000ea00ff080b82 */ /* 0x000ee20000000a00 */
[----:B0-----:R-:W-:-:S06]  /*00b0*/  @P0 IMAD.WIDE.U32 R6, R15, 0x4, R6 ;  /* 0x000000040f060825 */ /* 0x001fcc00078e0006 */
[----:B------:R-:W4:Y:S01]  /*00c0*/  @P0 LDG.E R6, desc[UR4][R6.64] ;  /* 0x0000000406060981 */ /* 0x000f22000c1e1900 */
[----:B-1----:R-:W-:-:S05]  /*00d0*/  @!P0 IMAD.WIDE.U32 R4, R15, 0x4, R4 ;  /* 0x000000040f048825 */ /* 0x002fca00078e0004 */
[----:B------:R-:W5:Y:S04]  /*00e0*/  @!P0 LDG.E R13, desc[UR4][R4.64] ;  /* 0x00000004040d8981 */ /* 0x000f68000c1e1900 */
[----:B---3--:R-:W4:Y:S01]  /*00f0*/  @P0 LDG.E R9, desc[UR4][R8.64] ;  /* 0x0000000408090981 */ /* 0x008f22000c1e1900 */
[----:B--2---:R-:W-:Y:S02]  /*0100*/  IMAD.WIDE.U32 R2, R15, 0x4, R10 ;  /* 0x000000040f027825 */ /* 0x004fe400078e000a */
[----:B------:R-:W5:Y:S04]  /*0110*/  LDC.64 R10, c[0x0][0x388] ;  /* 0x0000e200ff0a7b82 */ /* 0x000f680000000a00 */
[----:B------:R-:W2:Y:S01]  /*0120*/  LDG.E R3, desc[UR4][R2.64] ;  /* 0x0000000402037981 */ /* 0x000ea2000c1e1900 */
[----:B----4-:R-:W-:-:S05]  /*0130*/  @P0 IADD3 R13, PT, PT, R6, R9, RZ ;  /* 0x00000009060d0210 */ /* 0x010fca0007ffe0ff */
[----:B-----5:R-:W-:-:S05]  /*0140*/  IMAD.WIDE R10, R13, 0x4, R10 ;  /* 0x000000040d0a7825 */ /* 0x020fca00078e020a */
[----:B--2---:R-:W-:Y:S01]  /*0150*/  STG.E desc[UR4][R10.64], R3 ;  /* 0x000000030a007986 */ /* 0x004fe2000c101904 */
[----:B------:R-:W-:Y:S05]  /*0160*/  EXIT ;  /* 0x000000000000794d */ /* 0x000fea0003800000 */
.L_x_0:
[----:B------:R-:W-:-:S00]  /*0170*/  BRA `(.L_x_0) ;  /* 0xfffffffc00fc7947 */ /* 0x000fc0000383ffff */
[----:B------:R-:W-:-:S00]  /*0180*/  NOP ;  /* 0x0000000000007918 */ /* 0x000fc00000000000 */
[----:B------:R-:W-:-:S00]  /*0190*/  NOP ;  /* 0x0000000000007918 */ /* 0x000fc00000000000 */
[----:B------:R-:W-:-:S00]  /*01a0*/  NOP ;  /* 0x0000000000007918 */ /* 0x000fc00000000000 */
[----:B------:R-:W-:-:S00]  /*01b0*/  NOP ;  /* 0x0000000000007918 */ /* 0x000fc00000000000 */
[----:B------:R-:W-:-:S00]  /*01c0*/  NOP ;  /* 0x0000000000007918 */ /* 0x000fc00000000000 */
[----:B------:R-:W-:-:S00]  /*01d0*/  NOP ;  /* 0x0000000000007918 */ /* 0x000fc00000000000 */
[----:B------:R-:W-:-:S00]  /*01e0*/  NOP ;  /* 0x0000000000007918 */ /* 0x000fc00000000000 */
[----:B------:R-:W-:-:S00]  /*01f0*/  NOP ;  /* 0x0000000000007918 */ /* 0x000fc00000000000 */
.L_x_10:


//--------------------- .text._Z13blelloch_scanPii --------------------------
	.section	.text._Z13blelloch_scanPii,"ax",@progbits
	.align	128
        .global         _Z13blelloch_scanPii
        .type           _Z13blelloch_scanPii,@function
        .size           _Z13blelloch_scanPii,(.L_x_11 - _Z13blelloch_scanPii)
        .other          _Z13blelloch_scanPii,@"STO_CUDA_ENTRY STV_DEFAULT"
_Z13blelloch_scanPii:
.text._Z13blelloch_scanPii:
[----:B------:R-:W-:Y:S01]  /*0000*/  LDC R1, c[0x0][0x37c] ;  /* 0x0000df00ff017b82 */ /* 0x000fe20000000800 */
[----:B------:R-:W0:Y:S01]  /*0010*/  LDCU UR4, c[0x0][0x388] ;  /* 0x00007100ff0477ac */ /* 0x000e220008000800 */
[----:B------:R-:W1:Y:S01]  /*0020*/  S2R R10, SR_TID.X ;  /* 0x00000000000a7919 */ /* 0x000e620000002100 */
[----:B------:R-:W-:Y:S01]  /*0030*/  IMAD.MOV.U32 R0, RZ, RZ, 0x1 ;  /* 0x00000001ff007424 */ /* 0x000fe200078e00ff */
[----:B------:R-:W2:Y:S01]  /*0040*/  LDCU.64 UR6, c[0x0][0x358] ;  /* 0x00006b00ff0677ac */ /* 0x000ea20008000a00 */
[----:B0-----:R-:W-:-:S04]  /*0050*/  USHF.R.S32.HI UR4, URZ, 0x1, UR4 ;  /* 0x00000001ff047899 */ /* 0x001fc80008011404 */
[----:B------:R-:W-:-:S09]  /*0060*/  UISETP.GE.AND UP0, UPT, UR4, 0x1, UPT ;  /* 0x000000010400788c */ /* 0x000fd2000bf06270 */
[----:B--2---:R-:W-:Y:S05]  /*0070*/  BRA.U !UP0, `(.L_x_1) ;  /* 0x0000000108507547 */ /* 0x004fea000b800000 */
[----:B------:R-:W0:Y:S01]  /*0080*/  LDC.64 R6, c[0x0][0x380] ;  /* 0x0000e000ff067b82 */ /* 0x000e220000000a00 */
[----:B-1----:R-:W-:Y:S01]  /*0090*/  LEA R9, R10, 0x1, 0x1 ;  /* 0x000000010a097811 */ /* 0x002fe200078e08ff */
[----:B------:R-:W-:-:S07]  /*00a0*/  IMAD.MOV.U32 R0, RZ, RZ, 0x1 ;  /* 0x00000001ff007424 */ /* 0x000fce00078e00ff */
.L_x_4:
[----:B------:R-:W-:Y:S01]  /*00b0*/  BAR.SYNC.DEFER_BLOCKING 0x0 ;  /* 0x0000000000007b1d */ /* 0x000fe20000010000 */
[----:B------:R-:W-:-:S05]  /*00c0*/  ISETP.GE.AND P0, PT, R10, UR4, PT ;  /* 0x000000040a007c0c */ /* 0x000fca000bf06270 */
[----:B------:R-:W-:Y:S08]  /*00d0*/  BSSY.RECONVERGENT B0, `(.L_x_2) ;  /* 0x0000009000007945 */ /* 0x000ff00003800200 */
[----:B-1----:R-:W-:Y:S05]  /*00e0*/  @P0 BRA `(.L_x_3) ;  /* 0x00000000001c0947 */ /* 0x002fea0003800000 */
[----:B------:R-:W-:-:S04]  /*00f0*/  IMAD R3, R9, R0, RZ ;  /* 0x0000000009037224 */ /* 0x000fc800078e02ff */
[----:B0-----:R-:W-:-:S04]  /*0100*/  IMAD.WIDE R2, R3, 0x4, R6 ;  /* 0x0000000403027825 */ /* 0x001fc800078e0206 */
[----:B------:R-:W-:Y:S02]  /*0110*/  IMAD.WIDE R4, R0, 0x4, R2 ;  /* 0x0000000400047825 */ /* 0x000fe400078e0202 */
[----:B------:R-:W2:Y:S04]  /*0120*/  LDG.E R2, desc[UR6][R2.64+-0x4] ;  /* 0xfffffc0602027981 */ /* 0x000ea8000c1e1900 */
[----:B------:R-:W2:Y:S02]  /*0130*/  LDG.E R11, desc[UR6][R4.64+-0x4] ;  /* 0xfffffc06040b7981 */ /* 0x000ea4000c1e1900 */
[----:B--2---:R-:W-:-:S05]  /*0140*/  IADD3 R11, PT, PT, R2, R11, RZ ;  /* 0x0000000b020b7210 */ /* 0x004fca0007ffe0ff */
[----:B------:R1:W-:Y:S02]  /*0150*/  STG.E desc[UR6][R4.64+-0x4], R11 ;  /* 0xfffffc0b04007986 */ /* 0x0003e4000c101906 */
.L_x_3:
[----:B------:R-:W-:Y:S05]  /*0160*/  BSYNC.RECONVERGENT B0 ;  /* 0x0000000000007941 */ /* 0x000fea0003800200 */
.L_x_2:
[----:B------:R-:W-:Y:S01]  /*0170*/  UISETP.GT.U32.AND UP0, UPT, UR4, 0x1, UPT ;  /* 0x000000010400788c */ /* 0x000fe2000bf04070 */
[----:B------:R-:W-:Y:S01]  /*0180*/  SHF.L.U32 R0, R0, 0x1, RZ ;  /* 0x0000000100007819 */ /* 0x000fe200000006ff */
[----:B------:R-:W-:-:S07]  /*0190*/  USHF.R.U32.HI UR5, URZ, 0x1, UR4 ;  /* 0x00000001ff057899 */ /* 0x000fce0008011604 */
[----:B------:R-:W-:Y:S01]  /*01a0*/  UMOV UR4, UR5 ;  /* 0x0000000500047c82 */ /* 0x000fe20008000000 */
[----:B------:R-:W-:Y:S05]  /*01b0*/  BRA.U UP0, `(.L_x_4) ;  /* 0xfffffffd00bc7547 */ /* 0x000fea000b83ffff */
.L_x_1:
[----:B-1----:R-:W-:Y:S01]  /*01c0*/  ISETP.NE.AND P0, PT, R10, RZ, PT ;  /* 0x000000ff0a00720c */ /* 0x002fe20003f05270 */
[----:B------:R-:W1:-:S12]  /*01d0*/  LDC R5, c[0x0][0x388] ;  /* 0x0000e200ff057b82 */ /* 0x000e580000000800 */
[----:B------:R-:W2:Y:S01]  /*01e0*/  @!P0 LDC.64 R2, c[0x0][0x380] ;  /* 0x0000e000ff028b82 */ /* 0x000ea20000000a00 */
[C---:B-1----:R-:W-:Y:S01]  /*01f0*/  ISETP.GE.AND P1, PT, R5.reuse, 0x2, PT ;  /* 0x000000020500780c */ /* 0x042fe20003f26270 */
[----:B--2---:R-:W-:-:S05]  /*0200*/  @!P0 IMAD.WIDE R2, R5, 0x4, R2 ;  /* 0x0000000405028825 */ /* 0x004fca00078e0202 */
[----:B------:R1:W-:Y:S07]  /*0210*/  @!P0 STG.E desc[UR6][R2.64+-0x4], RZ ;  /* 0xfffffcff02008986 */ /* 0x0003ee000c101906 */
[----:B------:R-:W-:Y:S05]  /*0220*/  @!P1 EXIT ;  /* 0x000000000000994d */ /* 0x000fea0003800000 */
[----:B0-----:R-:W0:Y:S01]  /*0230*/  LDC.64 R6, c[0x0][0x380] ;  /* 0x0000e000ff067b82 */ /* 0x001e220000000a00 */
[----:B------:R-:W-:Y:S01]  /*0240*/  LEA R13, R10, 0x1, 0x1 ;  /* 0x000000010a0d7811 */ /* 0x000fe200078e08ff */
[----:B------:R-:W2:Y:S01]  /*0250*/  LDCU UR5, c[0x0][0x388] ;  /* 0x00007100ff0577ac */ /* 0x000ea20008000800 */
[----:B------:R-:W-:-:S05]  /*0260*/  UMOV UR4, 0x1 ;  /* 0x0000000100047882 */ /* 0x000fca0000000000 */
.L_x_7:
[----:B------:R-:W-:Y:S01]  /*0270*/  BAR.SYNC.DEFER_BLOCKING 0x0 ;  /* 0x0000000000007b1d */ /* 0x000fe20000010000 */
[----:B------:R-:W-:Y:S01]  /*0280*/  ISETP.GE.U32.AND P0, PT, R10, UR4, PT ;  /* 0x000000040a007c0c */ /* 0x000fe2000bf06070 */
[----:B------:R-:W-:Y:S01]  /*0290*/  USHF.L.U32 UR4, UR4, 0x1, URZ ;  /* 0x0000000104047899 */ /* 0x000fe200080006ff */
[----:B------:R-:W-:-:S03]  /*02a0*/  SHF.R.U32.HI R0, RZ, 0x1, R0 ;  /* 0x00000001ff007819 */ /* 0x000fc60000011600 */
[----:B------:R-:W-:Y:S08]  /*02b0*/  BSSY.RECONVERGENT B0, `(.L_x_5) ;  /* 0x000000d000007945 */ /* 0x000ff00003800200 */
[----:B---3--:R-:W-:Y:S05]  /*02c0*/  @P0 BRA `(.L_x_6) ;  /* 0x00000000002c0947 */ /* 0x008fea0003800000 */
[----:B-1----:R-:W-:-:S04]  /*02d0*/  IMAD R3, R0, R13, RZ ;  /* 0x0000000d00037224 */ /* 0x002fc800078e02ff */
[----:B0-----:R-:W-:-:S05]  /*02e0*/  IMAD.WIDE.U32 R2, R3, 0x4, R6 ;  /* 0x0000000403027825 */ /* 0x001fca00078e0006 */
[----:B------:R-:W3:Y:S01]  /*02f0*/  LDG.E R8, desc[UR6][R2.64+-0x4] ;  /* 0xfffffc0602087981 */ /* 0x000ee2000c1e1900 */
[----:B------:R-:W-:-:S05]  /*0300*/  IMAD.WIDE.U32 R4, R0, 0x4, R2 ;  /* 0x0000000400047825 */ /* 0x000fca00078e0002 */
[----:B------:R-:W4:Y:S01]  /*0310*/  LDG.E R9, desc[UR6][R4.64+-0x4] ;  /* 0xfffffc0604097981 */ /* 0x000f22000c1e1900 */
[----:B---3--:R-:W-:Y:S02]  /*0320*/  I2FP.F32.S32 R8, R8 ;  /* 0x0000000800087245 */ /* 0x008fe40000201400 */
[----:B----4-:R-:W-:-:S05]  /*0330*/  I2FP.F32.S32 R11, R9 ;  /* 0x00000009000b7245 */ /* 0x010fca0000201400 */
[----:B------:R-:W-:-:S04]  /*0340*/  FADD R8, R8, R11 ;  /* 0x0000000b08087221 */ /* 0x000fc80000000000 */
[----:B------:R-:W0:Y:S01]  /*0350*/  F2I.TRUNC.NTZ R11, R8 ;  /* 0x00000008000b7305 */ /* 0x000e22000020f100 */
[----:B------:R3:W-:Y:S04]  /*0360*/  STG.E desc[UR6][R2.64+-0x4], R9 ;  /* 0xfffffc0902007986 */ /* 0x0007e8000c101906 */
[----:B0-----:R3:W-:Y:S02]  /*0370*/  STG.E desc[UR6][R4.64+-0x4], R11 ;  /* 0xfffffc0b04007986 */ /* 0x0017e4000c101906 */
.L_x_6:
[----:B--2---:R-:W-:Y:S05]  /*0380*/  BSYNC.RECONVERGENT B0 ;  /* 0x0000000000007941 */ /* 0x004fea0003800200 */
.L_x_5:
[----:B------:R-:W-:-:S09]  /*0390*/  UISETP.GE.AND UP0, UPT, UR4, UR5, UPT ;  /* 0x000000050400728c */ /* 0x000fd2000bf06270 */
[----:B------:R-:W-:Y:S05]  /*03a0*/  BRA.U !UP0, `(.L_x_7) ;  /* 0xfffffffd08b07547 */ /* 0x000fea000b83ffff */
[----:B------:R-:W-:Y:S05]  /*03b0*/  EXIT ;  /* 0x000000000000794d */ /* 0x000fea0003800000 */
.L_x_8:
        /* <DEDUP_REMOVED lines=12> */
.L_x_11:


//--------------------- .text._Z6getBitPiS_S_S_i  --------------------------
	.section	.text._Z6getBitPiS_S_S_i,"ax",@progbits
	.align	128
        .global         _Z6getBitPiS_S_S_i
        .type           _Z6getBitPiS_S_S_i,@function
        .size           _Z6getBitPiS_S_S_i,(.L_x_12 - _Z6getBitPiS_S_S_i)
        .other          _Z6getBitPiS_S_S_i,@"STO_CUDA_ENTRY STV_DEFAULT"
_Z6getBitPiS_S_S_i:
.text._Z6getBitPiS_S_S_i:
[----:B------:R-:W-:Y:S01]  /*0000*/  LDC R1, c[0x0][0x37c] ;  /* 0x0000df00ff017b82 */ /* 0x000fe20000000800 */
[----:B------:R-:W0:Y:S07]  /*0010*/  S2R R9, SR_TID.X ;  /* 0x0000000000097919 */ /* 0x000e2e0000002100 */
[----:B------:R-:W0:Y:S01]  /*0020*/  LDC.64 R2, c[0x0][0x380] ;  /* 0x0000e000ff027b82 */ /* 0x000e220000000a00 */
[----:B------:R-:W1:Y:S01]  /*0030*/  LDCU.64 UR4, c[0x0][0x358] ;  /* 0x00006b00ff0477ac */ /* 0x000e620008000a00 */
[----:B------:R-:W2:Y:S01]  /*0040*/  LDCU UR6, c[0x0][0x3a0] ;  /* 0x00007400ff0677ac */ /* 0x000ea20008000800 */
[----:B0-----:R-:W-:-:S06]  /*0050*/  IMAD.WIDE.U32 R2, R9, 0x4, R2 ;  /* 0x0000000409027825 */ /* 0x001fcc00078e0002 */
[----:B-1----:R-:W2:Y:S02]  /*0060*/  LDG.E R2, desc[UR4][R2.64] ;  /* 0x0000000402027981 */ /* 0x002ea4000c1e1900 */
[----:B--2---:R-:W-:-:S04]  /*0070*/  LOP3.LUT R0, R2, UR6, RZ, 0xc0, !PT ;  /* 0x0000000602007c12 */ /* 0x004fc8000f8ec0ff */
[----:B------:R-:W-:-:S13]  /*0080*/  ISETP.NE.AND P0, PT, R0, UR6, PT ;  /* 0x0000000600007c0c */ /* 0x000fda000bf05270 */
[----:B------:R-:W0:Y:S01]  /*0090*/  @!P0 LDC.64 R4, c[0x0][0x388] ;  /* 0x0000e200ff048b82 */ /* 0x000e220000000a00 */
[----:B------:R-:W-:-:S07]  /*00a0*/  @!P0 MOV R11, 0x1 ;  /* 0x00000001000b8802 */ /* 0x000fce0000000f00 */
[----:B------:R-:W1:Y:S01]  /*00b0*/  @!P0 LDC.64 R6, c[0x0][0x390] ;  /* 0x0000e400ff068b82 */ /* 0x000e620000000a00 */
[----:B0-----:R-:W-:-:S05]  /*00c0*/  @!P0 IMAD.WIDE.U32 R4, R9, 0x4, R4 ;  /* 0x0000000409048825 */ /* 0x001fca00078e0004 */
[----:B------:R0:W-:Y:S01]  /*00d0*/  @!P0 STG.E desc[UR4][R4.64], RZ ;  /* 0x000000ff04008986 */ /* 0x0001e2000c101904 */
[----:B-1----:R-:W-:-:S05]  /*00e0*/  @!P0 IMAD.WIDE.U32 R6, R9, 0x4, R6 ;  /* 0x0000000409068825 */ /* 0x002fca00078e0006 */
[----:B------:R0:W-:Y:S01]  /*00f0*/  @!P0 STG.E desc[UR4][R6.64], R11 ;  /* 0x0000000b06008986 */ /* 0x0001e2000c101904 */
[----:B------:R-:W-:Y:S05]  /*0100*/  @!P0 EXIT ;  /* 0x000000000000894d */ /* 0x000fea0003800000 */
[----:B------:R-:W1:Y:S01]  /*0110*/  S2R R0, SR_LANEID ;  /* 0x0000000000007919 */ /* 0x000e620000000000 */
[----:B0-----:R-:W0:Y:S01]  /*0120*/  LDC.64 R4, c[0x0][0x388] ;  /* 0x0000e200ff047b82 */ /* 0x001e220000000a00 */
[----:B------:R-:W-:Y:S01]  /*0130*/  VOTEU.ANY UR6, UPT, PT ;  /* 0x0000000000067886 */ /* 0x000fe200038e0100 */
[----:B------:R-:W-:Y:S01]  /*0140*/  HFMA2 R13, -RZ, RZ, 0, 5.9604644775390625e-08 ;  /* 0x00000001ff0d7431 */ /* 0x000fe200000001ff */
[----:B------:R-:W-:Y:S02]  /*0150*/  UFLO.U32 UR7, UR6 ;  /* 0x00000006000772bd */ /* 0x000fe400080e0000 */
[----:B------:R-:W2:Y:S03]  /*0160*/  POPC R11, UR6 ;  /* 0x00000006000b7d09 */ /* 0x000ea60008000000 */
[----:B------:R-:W3:Y:S08]  /*0170*/  LDC.64 R6, c[0x0][0x390] ;  /* 0x0000e400ff067b82 */ /* 0x000ef00000000a00 */
[----:B------:R-:W2:Y:S01]  /*0180*/  LDC.64 R2, c[0x0][0x398] ;  /* 0x0000e600ff027b82 */ /* 0x000ea20000000a00 */
[----:B0-----:R-:W-:-:S05]  /*0190*/  IMAD.WIDE.U32 R4, R9, 0x4, R4 ;  /* 0x0000000409047825 */ /* 0x001fca00078e0004 */
[----:B------:R-:W-:Y:S01]  /*01a0*/  STG.E desc[UR4][R4.64], R13 ;  /* 0x0000000d04007986 */ /* 0x000fe2000c101904 */
[----:B-1----:R-:W-:Y:S01]  /*01b0*/  ISETP.EQ.U32.AND P0, PT, R0, UR7, PT ;  /* 0x0000000700007c0c */ /* 0x002fe2000bf02070 */
[----:B---3--:R-:W-:-:S05]  /*01c0*/  IMAD.WIDE.U32 R6, R9, 0x4, R6 ;  /* 0x0000000409067825 */ /* 0x008fca00078e0006 */
[----:B------:R-:W-:Y:S07]  /*01d0*/  STG.E desc[UR4][R6.64], RZ ;  /* 0x000000ff06007986 */ /* 0x000fee000c101904 */
[----:B--2---:R-:W-:Y:S01]  /*01e0*/  @P0 REDG.E.ADD.STRONG.GPU desc[UR4][R2.64], R11 ;  /* 0x0000000b0200098e */ /* 0x004fe2000c12e104 */
[----:B------:R-:W-:Y:S05]  /*01f0*/  EXIT ;  /* 0x000000000000794d */ /* 0x000fea0003800000 */
.L_x_9:
        /* <DEDUP_REMOVED lines=16> */
.L_x_12:


//--------------------- .nv.shared.reserved.0     --------------------------
	.section	.nv.shared.reserved.0,"aw",@nobits
	.weak		__nv_reservedSMEM_offset_0_alias
	.size		__nv_reservedSMEM_offset_0_alias, 0, 64
	.other		__nv_reservedSMEM_offset_0_alias,@"STO_CUDA_RESERVED_SHARED STV_DEFAULT"
__nv_reservedSMEM_offset_0_alias:
	.zero		0
	.zero		64


//--------------------- .nv.constant0._Z10sort_arrayPiS_S_S_S_S_ --------------------------
	.section	.nv.constant0._Z10sort_arrayPiS_S_S_S_S_,"a",@progbits
	.sectionflags	@""
	.align	4
.nv.constant0._Z10sort_arrayPiS_S_S_S_S_:
	.zero		944


//--------------------- .nv.constant0._Z13blelloch_scanPii --------------------------
	.section	.nv.constant0._Z13blelloch_scanPii,"a",@progbits
	.sectionflags	@""
	.align	4
.nv.constant0._Z13blelloch_scanPii:
	.zero		908


//--------------------- .nv.constant0._Z6getBitPiS_S_S_i --------------------------
	.section	.nv.constant0._Z6getBitPiS_S_S_i,"a",@progbits
	.sectionflags	@""
	.align	4
.nv.constant0._Z6getBitPiS_S_S_i:
	.zero		932


//--------------------- SYMBOLS --------------------------

	.type		.nv.reservedSmem.offset0,@object
	.size		.nv.reservedSmem.offset0,0x4
